//
// Generated by NVIDIA NVVM Compiler
//
// Compiler Build ID: CL-36424714
// Cuda compilation tools, release 13.0, V13.0.88
// Based on NVVM 20.0.0
//

.version 9.0
.target sm_100
.address_size 64

	// .globl	_Z7findMiniPiS_
.extern .func  (.param .b32 func_retval0) vprintf
(
	.param .b64 vprintf_param_0,
	.param .b64 vprintf_param_1
)
;
.global .align 1 .b8 $str[56] = {83, 111, 117, 32, 37, 100, 32, 101, 32, 111, 108, 104, 101, 105, 32, 112, 97, 114, 97, 32, 37, 100, 10, 116, 73, 100, 32, 61, 32, 37, 100, 44, 32, 98, 73, 100, 32, 61, 32, 37, 100, 44, 32, 114, 111, 117, 110, 100, 32, 61, 32, 37, 100, 32, 10};

.visible .entry _Z7findMiniPiS_(
	.param .u32 _Z7findMiniPiS__param_0,
	.param .u64 .ptr .align 1 _Z7findMiniPiS__param_1,
	.param .u64 .ptr .align 1 _Z7findMiniPiS__param_2
)
{
	.local .align 8 .b8 	__local_depot0[24];
	.reg .b64 	%SP;
	.reg .b64 	%SPL;
	.reg .pred 	%p<11>;
	.reg .b32 	%r<24>;
	.reg .b64 	%rd<22>;

	mov.u64 	%SPL, __local_depot0;
	cvta.local.u64 	%SP, %SPL;
	ld.param.u32 	%r9, [_Z7findMiniPiS__param_0];
	ld.param.u64 	%rd6, [_Z7findMiniPiS__param_1];
	ld.param.u64 	%rd5, [_Z7findMiniPiS__param_2];
	cvta.to.global.u64 	%rd1, %rd6;
	mov.u32 	%r1, %tid.x;
	mov.u32 	%r2, %ctaid.x;
	shr.u32 	%r10, %r9, 31;
	add.s32 	%r11, %r9, %r10;
	shr.s32 	%r23, %r11, 1;
	setp.lt.u32 	%p1, %r23, 2;
	mul.wide.u32 	%rd7, %r2, 4;
	add.s64 	%rd2, %rd1, %rd7;
	@%p1 bra 	$L__BB0_9;
	add.u64 	%rd8, %SP, 0;
	add.u64 	%rd3, %SPL, 0;
	add.s32 	%r4, %r1, %r2;
	mul.wide.u32 	%rd9, %r4, 4;
	add.s64 	%rd4, %rd1, %rd9;
	mov.u64 	%rd16, $str;
$L__BB0_2:
	mov.u32 	%r5, %r23;
	setp.ge.u32 	%p2, %r1, %r5;
	@%p2 bra 	$L__BB0_5;
	ld.global.u32 	%r12, [%rd4];
	mad.lo.s32 	%r13, %r5, 9, %r4;
	mul.wide.u32 	%rd10, %r13, 4;
	add.s64 	%rd11, %rd1, %rd10;
	ld.global.u32 	%r6, [%rd11];
	setp.le.s32 	%p3, %r12, %r6;
	@%p3 bra 	$L__BB0_5;
	st.global.u32 	[%rd4], %r6;
$L__BB0_5:
	setp.ne.s32 	%p4, %r1, 0;
	and.b32  	%r14, %r5, 1;
	setp.eq.b32 	%p5, %r14, 1;
	not.pred 	%p6, %p5;
	or.pred  	%p7, %p4, %p6;
	@%p7 bra 	$L__BB0_8;
	ld.global.u32 	%r15, [%rd2];
	mad.lo.s32 	%r7, %r5, 9, %r2;
	add.s32 	%r16, %r7, 1;
	mul.wide.u32 	%rd12, %r16, 4;
	add.s64 	%rd13, %rd1, %rd12;
	ld.global.u32 	%r17, [%rd13];
	setp.le.s32 	%p8, %r15, %r17;
	@%p8 bra 	$L__BB0_8;
	mul.wide.u32 	%rd14, %r7, 4;
	add.s64 	%rd15, %rd1, %rd14;
	ld.global.u32 	%r18, [%rd15];
	st.global.u32 	[%rd2], %r18;
$L__BB0_8:
	mad.lo.s32 	%r19, %r5, 9, %r4;
	st.local.v2.u32 	[%rd3], {%r4, %r19};
	st.local.v2.u32 	[%rd3+8], {%r1, %r2};
	st.local.u32 	[%rd3+16], %r5;
	cvta.global.u64 	%rd17, %rd16;
	{ // callseq 0, 0
	.param .b64 param0;
	st.param.b64 	[param0], %rd17;
	.param .b64 param1;
	st.param.b64 	[param1], %rd8;
	.param .b32 retval0;
	call.uni (retval0), 
	vprintf, 
	(
	param0, 
	param1
	);
	ld.param.b32 	%r20, [retval0];
	} // callseq 0
	bar.sync 	0;
	shr.u32 	%r23, %r5, 1;
	setp.gt.u32 	%p9, %r5, 3;
	@%p9 bra 	$L__BB0_2;
$L__BB0_9:
	setp.ne.s32 	%p10, %r1, 0;
	@%p10 bra 	$L__BB0_11;
	ld.global.u32 	%r22, [%rd2];
	cvta.to.global.u64 	%rd19, %rd5;
	add.s64 	%rd21, %rd19, %rd7;
	st.global.u32 	[%rd21], %r22;
$L__BB0_11:
	ret;

}


// ===== COMPILED SASS (sm_100) =====

	.target	sm_100

	.elftype	@"ET_EXEC"


//--------------------- .note.nv.tkinfo           --------------------------
	.section	.note.nv.tkinfo,"",@"SHT_NOTE"
	.sectionflags	@"SHF_NOTE_NV_TKINFO"
	.tkinfo
        /*0018*/ 	.word	0x00000002
        /*0030*/ 	.string	""
        /*0030*/ 	.string	"ptxas"
        /*0030*/ 	.string	"Cuda compilation tools, release 13.0, V13.0.88"
        /*0030*/ 	.string	"Build cuda_13.0.r13.0/compiler.36424714_0"
        /*0030*/ 	.string	"-arch sm_100 -m 64 "



//--------------------- .note.nv.cuinfo           --------------------------
	.section	.note.nv.cuinfo,"",@"SHT_NOTE"
	.sectionflags	@"SHF_NOTE_NV_CUINFO"
        /*0018*/ 	.short	0x0002
        /*001a*/ 	.short	0x0064
        /*001c*/ 	.short	0x0082
	.zero		2


//--------------------- .nv.info                  --------------------------
	.section	.nv.info,"",@"SHT_CUDA_INFO"
	.align	4


	//----- nvinfo : EIATTR_REGCOUNT
	.align		4
        /*0000*/ 	.byte	0x04, 0x2f
        /*0002*/ 	.short	(.L_2 - .L_1)
	.align		4
.L_1:
        /*0004*/ 	.word	index@(_Z7findMiniPiS_)
        /*0008*/ 	.word	0x00000018


	//----- nvinfo : EIATTR_FRAME_SIZE
	.align		4
.L_2:
        /*000c*/ 	.byte	0x04, 0x11
        /*000e*/ 	.short	(.L_4 - .L_3)
	.align		4
.L_3:
        /*0010*/ 	.word	index@(_Z7findMiniPiS_)
        /*0014*/ 	.word	0x00000018


	//----- nvinfo : EIATTR_MIN_STACK_SIZE
	.align		4
.L_4:
        /*0018*/ 	.byte	0x04, 0x12
        /*001a*/ 	.short	(.L_6 - .L_5)
	.align		4
.L_5:
        /*001c*/ 	.word	index@(_Z7findMiniPiS_)
        /*0020*/ 	.word	0x00000018
.L_6:


//--------------------- .nv.compat                --------------------------
	.section	.nv.compat,"",@"SHT_CUDA_COMPAT_INFO"
	.align	4
        /*0000*/ 	.byte	0x02, 0x09, 0x00, 0x00, 0x02, 0x02, 0x01, 0x00, 0x02, 0x05, 0x05, 0x00, 0x03, 0x07, 0x01, 0x01
        /*0010*/ 	.byte	0x02, 0x03, 0x00, 0x00, 0x02, 0x06, 0x01, 0x00, 0x04, 0x0b, 0x08, 0x00, 0x09, 0x00, 0x00, 0x00
        /*0020*/ 	.byte	0x00, 0x00, 0x00, 0x00


//--------------------- .nv.info._Z7findMiniPiS_  --------------------------
	.section	.nv.info._Z7findMiniPiS_,"",@"SHT_CUDA_INFO"
	.sectionflags	@""
	.align	4


	//----- nvinfo : EIATTR_CUDA_API_VERSION
	.align		4
        /*0000*/ 	.byte	0x04, 0x37
        /*0002*/ 	.short	(.L_8 - .L_7)
.L_7:
        /*0004*/ 	.word	0x00000082


	//----- nvinfo : EIATTR_KPARAM_INFO
	.align		4
.L_8:
        /*0008*/ 	.byte	0x04, 0x17
        /*000a*/ 	.short	(.L_10 - .L_9)
.L_9:
        /*000c*/ 	.word	0x00000000
        /*0010*/ 	.short	0x0002
        /*0012*/ 	.short	0x0010
        /*0014*/ 	.byte	0x00, 0xf5, 0x21, 0x00


	//----- nvinfo : EIATTR_KPARAM_INFO
	.align		4
.L_10:
        /*0018*/ 	.byte	0x04, 0x17
        /*001a*/ 	.short	(.L_12 - .L_11)
.L_11:
        /*001c*/ 	.word	0x00000000
        /*0020*/ 	.short	0x0001
        /*0022*/ 	.short	0x0008
        /*0024*/ 	.byte	0x00, 0xf5, 0x21, 0x00


	//----- nvinfo : EIATTR_KPARAM_INFO
	.align		4
.L_12:
        /*0028*/ 	.byte	0x04, 0x17
        /*002a*/ 	.short	(.L_14 - .L_13)
.L_13:
        /*002c*/ 	.word	0x00000000
        /*0030*/ 	.short	0x0000
        /*0032*/ 	.short	0x0000
        /*0034*/ 	.byte	0x00, 0xf0, 0x11, 0x00


	//----- nvinfo : EIATTR_SPARSE_MMA_MASK
	.align		4
.L_14:
        /*0038*/ 	.byte	0x03, 0x50
        /*003a*/ 	.short	0x0000


	//----- nvinfo : EIATTR_MAXREG_COUNT
	.align		4
        /*003c*/ 	.byte	0x03, 0x1b
        /*003e*/ 	.short	0x00ff


	//----- nvinfo : EIATTR_NUM_BARRIERS
	.align		4
        /*0040*/ 	.byte	0x02, 0x4c
        /*0042*/ 	.byte	0x01
	.zero		1


	//----- nvinfo : EIATTR_EXTERNS
	.align		4
        /*0044*/ 	.byte	0x04, 0x0f
        /*0046*/ 	.short	(.L_16 - .L_15)


	//   ....[0]....
	.align		4
.L_15:
        /*0048*/ 	.word	index@(vprintf)


	//----- nvinfo : EIATTR_MERCURY_ISA_VERSION
	.align		4
.L_16:
        /*004c*/ 	.byte	0x03, 0x5f
        /*004e*/ 	.short	0x0101


	//----- nvinfo : EIATTR_VRC_CTA_INIT_COUNT
	.align		4
        /*0050*/ 	.byte	0x02, 0x4a
	.zero		1
	.zero		1


	//----- nvinfo : EIATTR_SYSCALL_OFFSETS
	.align		4
        /*0054*/ 	.byte	0x04, 0x46
        /*0056*/ 	.short	(.L_18 - .L_17)


	//   ....[0]....
.L_17:
        /*0058*/ 	.word	0x000004b0


	//----- nvinfo : EIATTR_EXIT_INSTR_OFFSETS
	.align		4
.L_18:
        /*005c*/ 	.byte	0x04, 0x1c
        /*005e*/ 	.short	(.L_20 - .L_19)


	//   ....[0]....
.L_19:
        /*0060*/ 	.word	0x00000530


	//   ....[1]....
        /*0064*/ 	.word	0x000005c0


	//----- nvinfo : EIATTR_CRS_STACK_SIZE
	.align		4
.L_20:
        /*0068*/ 	.byte	0x04, 0x1e
        /*006a*/ 	.short	(.L_22 - .L_21)
.L_21:
        /*006c*/ 	.word	0x00000000


	//----- nvinfo : EIATTR_CBANK_PARAM_SIZE
	.align		4
.L_22:
        /*0070*/ 	.byte	0x03, 0x19
        /*0072*/ 	.short	0x0018


	//----- nvinfo : EIATTR_PARAM_CBANK
	.align		4
        /*0074*/ 	.byte	0x04, 0x0a
        /*0076*/ 	.short	(.L_24 - .L_23)
	.align		4
.L_23:
        /*0078*/ 	.word	index@(.nv.constant0._Z7findMiniPiS_)
        /*007c*/ 	.short	0x0380
        /*007e*/ 	.short	0x0018


	//----- nvinfo : EIATTR_SW_WAR
	.align		4
.L_24:
        /*0080*/ 	.byte	0x04, 0x36
        /*0082*/ 	.short	(.L_26 - .L_25)
.L_25:
        /*0084*/ 	.word	0x00000008
.L_26:


//--------------------- .nv.callgraph             --------------------------
	.section	.nv.callgraph,"",@"SHT_CUDA_CALLGRAPH"
	.align	4
	.sectionentsize	8
	.align		4
        /*0000*/ 	.word	0x00000000
	.align		4
        /*0004*/ 	.word	0xffffffff
	.align		4
        /*0008*/ 	.word	index@(_Z7findMiniPiS_)
	.align		4
        /*000c*/ 	.word	index@(vprintf)
	.align		4
        /*0010*/ 	.word	0x00000000
	.align		4
        /*0014*/ 	.word	0xfffffffe
	.align		4
        /*0018*/ 	.word	0x00000000
	.align		4
        /*001c*/ 	.word	0xfffffffd
	.align		4
        /*0020*/ 	.word	0x00000000
	.align		4
        /*0024*/ 	.word	0xfffffffc


//--------------------- .nv.constant4             --------------------------
	.section	.nv.constant4,"a",@progbits
	.align	8
	.align		8
.nv.constant4:
        /*0000*/ 	.dword	vprintf
	.align		8
        /*0008*/ 	.dword	$str


//--------------------- .text._Z7findMiniPiS_     --------------------------
	.section	.text._Z7findMiniPiS_,"ax",@progbits
	.align	128
        .global         _Z7findMiniPiS_
        .type           _Z7findMiniPiS_,@function
        .size           _Z7findMiniPiS_,(.L_x_8 - _Z7findMiniPiS_)
        .other          _Z7findMiniPiS_,@"STO_CUDA_ENTRY STV_DEFAULT"
_Z7findMiniPiS_:
.text._Z7findMiniPiS_:
[----:B------:R-:W0:Y:S01]  /*0000*/  LDC R1, c[0x0][0x37c] ;  /* 0x0000df00ff017b82 */ /* 0x000e220000000800 */
[----:B------:R-:W1:Y:S01]  /*0010*/  LDCU UR4, c[0x0][0x380] ;  /* 0x00007000ff0477ac */ /* 0x000e620008000800 */
[----:B0-----:R-:W-:-:S06]  /*0020*/  VIADD R1, R1, 0xffffffe8 ;  /* 0xffffffe801017836 */ /* 0x001fcc0000000000 */
[----:B------:R-:W0:Y:S01]  /*0030*/  S2UR UR45, SR_CTAID.X ;  /* 0x00000000002d79c3 */ /* 0x000e220000002500 */
[----:B------:R-:W2:Y:S01]  /*0040*/  S2R R2, SR_TID.X ;  /* 0x0000000000027919 */ /* 0x000ea20000002100 */
[----:B------:R-:W3:Y:S01]  /*0050*/  LDCU UR5, c[0x0][0x2f8] ;  /* 0x00005f00ff0577ac */ /* 0x000ee20008000800 */
[----:B------:R-:W-:Y:S01]  /*0060*/  R2UR UR46, R1 ;  /* 0x00000000012e72ca */ /* 0x000fe200000e0000 */
[----:B------:R-:W4:Y:S01]  /*0070*/  LDCU UR6, c[0x0][0x2fc] ;  /* 0x00005f80ff0677ac */ /* 0x000f220008000800 */
[----:B------:R-:W0:Y:S01]  /*0080*/  LDCU.64 UR8, c[0x0][0x388] ;  /* 0x00007100ff0877ac */ /* 0x000e220008000a00 */
[----:B------:R-:W0:Y:S01]  /*0090*/  LDCU.64 UR38, c[0x0][0x358] ;  /* 0x00006b00ff2677ac */ /* 0x000e220008000a00 */
[----:B-1----:R-:W-:-:S09]  /*00a0*/  ULEA.HI UR4, UR4, UR4, URZ, 0x1 ;  /* 0x0000000404047291 */ /* 0x002fd2000f8f08ff */
[----:B---3--:R-:W-:Y:S02]  /*00b0*/  UIADD3 UR43, UP0, UPT, UR46, UR5, URZ ;  /* 0x000000052e2b7290 */ /* 0x008fe4000ff1e0ff */
[----:B------:R-:W-:Y:S02]  /*00c0*/  USHF.R.S32.HI UR4, URZ, 0x1, UR4 ;  /* 0x00000001ff047899 */ /* 0x000fe40008011404 */
[----:B----4-:R-:W-:Y:S02]  /*00d0*/  UIADD3.X UR44, UPT, UPT, URZ, UR6, URZ, UP0, !UPT ;  /* 0x00000006ff2c7290 */ /* 0x010fe400087fe4ff */
[----:B------:R-:W-:Y:S02]  /*00e0*/  UISETP.GE.U32.AND UP0, UPT, UR4, 0x2, UPT ;  /* 0x000000020400788c */ /* 0x000fe4000bf06070 */
[----:B0-----:R-:W-:-:S07]  /*00f0*/  UIMAD.WIDE.U32 UR40, UR45, 0x4, UR8 ;  /* 0x000000042d2878a5 */ /* 0x001fce000f8e0008 */
[----:B--2---:R-:W-:Y:S05]  /*0100*/  BRA.U !UP0, `(.L_x_0) ;  /* 0x0000000508047547 */ /* 0x004fea000b800000 */
[----:B------:R-:W-:Y:S01]  /*0110*/  MOV R17, UR9 ;  /* 0x0000000900117c02 */ /* 0x000fe20008000f00 */
[----:B------:R-:W-:Y:S01]  /*0120*/  IMAD.U32 R16, RZ, RZ, UR8 ;  /* 0x00000008ff107e24 */ /* 0x000fe2000f8e00ff */
[----:B------:R-:W0:Y:S01]  /*0130*/  LDCU.64 UR36, c[0x0][0x388] ;  /* 0x00007100ff2477ac */ /* 0x000e220008000a00 */
[----:B------:R-:W-:Y:S01]  /*0140*/  VIADD R18, R2, UR45 ;  /* 0x0000002d02127c36 */ /* 0x000fe20008000000 */
[----:B------:R-:W-:-:S03]  /*0150*/  UMOV UR42, UR4 ;  /* 0x00000004002a7c82 */ /* 0x000fc60008000000 */
[----:B------:R-:W-:-:S07]  /*0160*/  IMAD.WIDE.U32 R16, R18, 0x4, R16 ;  /* 0x0000000412107825 */ /* 0x000fce00078e0010 */
.L_x_6:
[----:B------:R-:W-:Y:S01]  /*0170*/  ISETP.GE.U32.AND P0, PT, R2, UR42, PT ;  /* 0x0000002a02007c0c */ /* 0x000fe2000bf06070 */
[----:B------:R-:W-:-:S12]  /*0180*/  BSSY.RECONVERGENT B0, `(.L_x_1) ;  /* 0x000000a000007945 */ /* 0x000fd80003800200 */
[----:B------:R-:W-:Y:S05]  /*0190*/  @P0 BRA `(.L_x_2) ;  /* 0x0000000000200947 */ /* 0x000fea0003800000 */
[----:B------:R-:W1:Y:S01]  /*01a0*/  LDC.64 R4, c[0x0][0x388] ;  /* 0x0000e200ff047b82 */ /* 0x000e620000000a00 */
[----:B------:R-:W-:Y:S01]  /*01b0*/  IMAD.U32 R3, RZ, RZ, UR42 ;  /* 0x0000002aff037e24 */ /* 0x000fe2000f8e00ff */
[----:B------:R-:W2:Y:S03]  /*01c0*/  LDG.E R0, desc[UR38][R16.64] ;  /* 0x0000002610007981 */ /* 0x000ea6000c1e1900 */
[----:B------:R-:W-:-:S04]  /*01d0*/  IMAD R3, R3, 0x9, R18 ;  /* 0x0000000903037824 */ /* 0x000fc800078e0212 */
[----:B-1----:R-:W-:-:S06]  /*01e0*/  IMAD.WIDE.U32 R4, R3, 0x4, R4 ;  /* 0x0000000403047825 */ /* 0x002fcc00078e0004 */
[----:B------:R-:W2:Y:S02]  /*01f0*/  LDG.E R5, desc[UR38][R4.64] ;  /* 0x0000002604057981 */ /* 0x000ea4000c1e1900 */
[----:B--2---:R-:W-:-:S13]  /*0200*/  ISETP.GT.AND P0, PT, R0, R5, PT ;  /* 0x000000050000720c */ /* 0x004fda0003f04270 */
[----:B------:R1:W-:Y:S02]  /*0210*/  @P0 STG.E desc[UR38][R16.64], R5 ;  /* 0x0000000510000986 */ /* 0x0003e4000c101926 */
.L_x_2:
[----:B0-----:R-:W-:Y:S05]  /*0220*/  BSYNC.RECONVERGENT B0 ;  /* 0x0000000000007941 */ /* 0x001fea0003800200 */
.L_x_1:
[----:B------:R-:W-:Y:S02]  /*0230*/  ULOP3.LUT UR4, UR42, 0x1, URZ, 0xc0, !UPT ;  /* 0x000000012a047892 */ /* 0x000fe4000f8ec0ff */
[----:B------:R-:W-:Y:S01]  /*0240*/  MOV R19, UR42 ;  /* 0x0000002a00137c02 */ /* 0x000fe20008000f00 */
[----:B------:R-:W-:Y:S01]  /*0250*/  BSSY.RECONVERGENT B0, `(.L_x_3) ;  /* 0x000001b000007945 */ /* 0x000fe20003800200 */
[----:B------:R-:W-:Y:S01]  /*0260*/  IMAD.U32 R10, RZ, RZ, UR42 ;  /* 0x0000002aff0a7e24 */ /* 0x000fe2000f8e00ff */
[----:B------:R-:W-:Y:S01]  /*0270*/  UISETP.NE.U32.AND UP0, UPT, UR4, 0x1, UPT ;  /* 0x000000010400788c */ /* 0x000fe2000bf05070 */
[----:B------:R-:W-:Y:S01]  /*0280*/  MOV R0, 0x0 ;  /* 0x0000000000007802 */ /* 0x000fe20000000f00 */
[----:B------:R-:W-:Y:S01]  /*0290*/  IMAD R19, R19, 0x9, R18 ;  /* 0x0000000913137824 */ /* 0x000fe200078e0212 */
[----:B------:R-:W-:-:S03]  /*02a0*/  MOV R3, UR45 ;  /* 0x0000002d00037c02 */ /* 0x000fc60008000f00 */
[----:B------:R-:W-:-:S04]  /*02b0*/  PLOP3.LUT P0, PT, PT, PT, UP0, 0x80, 0x8 ;  /* 0x000000000008781c */ /* 0x000fc80003f0f008 */
[----:B------:R-:W-:-:S13]  /*02c0*/  ISETP.NE.OR P0, PT, R2, RZ, P0 ;  /* 0x000000ff0200720c */ /* 0x000fda0000705670 */
[----:B------:R-:W-:Y:S05]  /*02d0*/  @P0 BRA `(.L_x_4) ;  /* 0x0000000000480947 */ /* 0x000fea0003800000 */
[----:B------:R-:W-:Y:S01]  /*02e0*/  UIMAD UR6, UR42, 0x9, UR45 ;  /* 0x000000092a0678a4 */ /* 0x000fe2000f8e022d */
[----:B------:R-:W-:Y:S01]  /*02f0*/  IMAD.U32 R6, RZ, RZ, UR40 ;  /* 0x00000028ff067e24 */ /* 0x000fe2000f8e00ff */
[----:B------:R-:W-:Y:S02]  /*0300*/  MOV R7, UR41 ;  /* 0x0000002900077c02 */ /* 0x000fe40008000f00 */
[----:B------:R-:W-:-:S03]  /*0310*/  UIADD3 UR4, UPT, UPT, UR6, 0x1, URZ ;  /* 0x0000000106047890 */ /* 0x000fc6000fffe0ff */
[----:B------:R-:W2:Y:S01]  /*0320*/  LDG.E R6, desc[UR38][R6.64] ;  /* 0x0000002606067981 */ /* 0x000ea2000c1e1900 */
[----:B------:R-:W-:-:S06]  /*0330*/  UIMAD.WIDE.U32 UR4, UR4, 0x4, UR36 ;  /* 0x00000004040478a5 */ /* 0x000fcc000f8e0024 */
[----:B-1----:R-:W-:Y:S01]  /*0340*/  MOV R5, UR5 ;  /* 0x0000000500057c02 */ /* 0x002fe20008000f00 */
[----:B------:R-:W-:-:S05]  /*0350*/  IMAD.U32 R4, RZ, RZ, UR4 ;  /* 0x00000004ff047e24 */ /* 0x000fca000f8e00ff */
[----:B------:R-:W2:Y:S02]  /*0360*/  LDG.E R5, desc[UR38][R4.64] ;  /* 0x0000002604057981 */ /* 0x000ea4000c1e1900 */
[----:B--2---:R-:W-:-:S13]  /*0370*/  ISETP.GT.AND P0, PT, R6, R5, PT ;  /* 0x000000050600720c */ /* 0x004fda0003f04270 */
[----:B------:R-:W-:Y:S05]  /*0380*/  @!P0 BRA `(.L_x_4) ;  /* 0x00000000001c8947 */ /* 0x000fea0003800000 */
[----:B------:R-:W-:-:S06]  /*0390*/  UIMAD.WIDE.U32 UR4, UR6, 0x4, UR36 ;  /* 0x00000004060478a5 */ /* 0x000fcc000f8e0024 */
[----:B------:R-:W-:Y:S01]  /*03a0*/  MOV R5, UR5 ;  /* 0x0000000500057c02 */ /* 0x000fe20008000f00 */
[----:B------:R-:W-:-:S05]  /*03b0*/  IMAD.U32 R4, RZ, RZ, UR4 ;  /* 0x00000004ff047e24 */ /* 0x000fca000f8e00ff */
[----:B------:R-:W2:Y:S01]  /*03c0*/  LDG.E R5, desc[UR38][R4.64] ;  /* 0x0000002604057981 */ /* 0x000ea2000c1e1900 */
[----:B------:R-:W-:Y:S01]  /*03d0*/  IMAD.U32 R6, RZ, RZ, UR40 ;  /* 0x00000028ff067e24 */ /* 0x000fe2000f8e00ff */
[----:B------:R-:W-:-:S05]  /*03e0*/  MOV R7, UR41 ;  /* 0x0000002900077c02 */ /* 0x000fca0008000f00 */
[----:B--2---:R0:W-:Y:S02]  /*03f0*/  STG.E desc[UR38][R6.64], R5 ;  /* 0x0000000506007986 */ /* 0x0041e4000c101926 */
.L_x_4:
[----:B------:R-:W-:Y:S05]  /*0400*/  BSYNC.RECONVERGENT B0 ;  /* 0x0000000000007941 */ /* 0x000fea0003800200 */
.L_x_3:
[----:B------:R2:W-:Y:S01]  /*0410*/  STL.64 [R1+0x8], R2 ;  /* 0x0000080201007387 */ /* 0x0005e20000100a00 */
[----:B------:R2:W3:Y:S01]  /*0420*/  LDC.64 R8, c[0x4][R0] ;  /* 0x0100000000087b82 */ /* 0x0004e20000000a00 */
[----:B------:R-:W4:Y:S01]  /*0430*/  LDCU.64 UR4, c[0x4][0x8] ;  /* 0x01000100ff0477ac */ /* 0x000f220008000a00 */
[----:B0-----:R-:W-:Y:S01]  /*0440*/  IMAD.U32 R6, RZ, RZ, UR43 ;  /* 0x0000002bff067e24 */ /* 0x001fe2000f8e00ff */
[----:B------:R2:W-:Y:S01]  /*0450*/  STL [R1+0x10], R10 ;  /* 0x0000100a01007387 */ /* 0x0005e20000100800 */
[----:B------:R-:W-:-:S03]  /*0460*/  MOV R7, UR44 ;  /* 0x0000002c00077c02 */ /* 0x000fc60008000f00 */
[----:B------:R2:W-:Y:S01]  /*0470*/  STL.64 [R1], R18 ;  /* 0x0000001201007387 */ /* 0x0005e20000100a00 */
[----:B----4-:R-:W-:Y:S01]  /*0480*/  IMAD.U32 R4, RZ, RZ, UR4 ;  /* 0x00000004ff047e24 */ /* 0x010fe2000f8e00ff */
[----:B-12---:R-:W-:-:S07]  /*0490*/  MOV R5, UR5 ;  /* 0x0000000500057c02 */ /* 0x006fce0008000f00 */
[----:B------:R-:W-:-:S07]  /*04a0*/  LEPC R20, `(.L_x_5) ;  /* 0x000000001014794e */ /* 0x000fce0000000000 */
[----:B---3--:R-:W-:Y:S05]  /*04b0*/  CALL.ABS.NOINC R8 ;  /* 0x0000000008007343 */ /* 0x008fea0003c00000 */
.L_x_5:
[----:B------:R-:W-:Y:S05]  /*04c0*/  WARPSYNC.ALL ;  /* 0x0000000000007948 */ /* 0x000fea0003800000 */
[----:B------:R-:W-:Y:S01]  /*04d0*/  BAR.SYNC.DEFER_BLOCKING 0x0 ;  /* 0x0000000000007b1d */ /* 0x000fe20000010000 */
[----:B------:R-:W-:Y:S02]  /*04e0*/  UISETP.GT.U32.AND UP0, UPT, UR42, 0x3, UPT ;  /* 0x000000032a00788c */ /* 0x000fe4000bf04070 */
[----:B------:R-:W-:-:S07]  /*04f0*/  USHF.R.U32.HI UR4, URZ, 0x1, UR42 ;  /* 0x00000001ff047899 */ /* 0x000fce000801162a */
[----:B------:R-:W-:Y:S01]  /*0500*/  UMOV UR42, UR4 ;  /* 0x00000004002a7c82 */ /* 0x000fe20008000000 */
[----:B------:R-:W-:Y:S05]  /*0510*/  BRA.U UP0, `(.L_x_6) ;  /* 0xfffffffd00147547 */ /* 0x000fea000b83ffff */
.L_x_0:
[----:B------:R-:W-:-:S13]  /*0520*/  ISETP.NE.AND P0, PT, R2, RZ, PT ;  /* 0x000000ff0200720c */ /* 0x000fda0003f05270 */
[----:B------:R-:W-:Y:S05]  /*0530*/  @P0 EXIT ;  /* 0x000000000000094d */ /* 0x000fea0003800000 */
[----:B------:R-:W-:Y:S01]  /*0540*/  MOV R5, UR41 ;  /* 0x0000002900057c02 */ /* 0x000fe20008000f00 */
[----:B------:R-:W-:Y:S01]  /*0550*/  IMAD.U32 R4, RZ, RZ, UR40 ;  /* 0x00000028ff047e24 */ /* 0x000fe2000f8e00ff */
[----:B------:R-:W0:Y:S04]  /*0560*/  LDCU.64 UR4, c[0x0][0x390] ;  /* 0x00007200ff0477ac */ /* 0x000e280008000a00 */
[----:B------:R-:W2:Y:S01]  /*0570*/  LDG.E R5, desc[UR38][R4.64] ;  /* 0x0000002604057981 */ /* 0x000ea2000c1e1900 */
[----:B0-----:R-:W-:-:S06]  /*0580*/  UIMAD.WIDE.U32 UR4, UR45, 0x4, UR4 ;  /* 0x000000042d0478a5 */ /* 0x001fcc000f8e0004 */
[----:B------:R-:W-:Y:S01]  /*0590*/  IMAD.U32 R2, RZ, RZ, UR4 ;  /* 0x00000004ff027e24 */ /* 0x000fe2000f8e00ff */
[----:B------:R-:W-:-:S05]  /*05a0*/  MOV R3, UR5 ;  /* 0x0000000500037c02 */ /* 0x000fca0008000f00 */
[----:B--2---:R-:W-:Y:S01]  /*05b0*/  STG.E desc[UR38][R2.64], R5 ;  /* 0x0000000502007986 */ /* 0x004fe2000c101926 */
[----:B------:R-:W-:Y:S05]  /*05c0*/  EXIT ;  /* 0x000000000000794d */ /* 0x000fea0003800000 */
.L_x_7:
[----:B------:R-:W-:-:S00]  /*05d0*/  BRA `(.L_x_7) ;  /* 0xfffffffc00fc7947 */ /* 0x000fc0000383ffff */
[----:B------:R-:W-:-:S00]  /*05e0*/  NOP ;  /* 0x0000000000007918 */ /* 0x000fc00000000000 */
        /* <DEDUP_REMOVED lines=9> */
.L_x_8:


//--------------------- .nv.global.init           --------------------------
	.section	.nv.global.init,"aw",@progbits
.nv.global.init:
	.type		$str,@object
	.size		$str,(.L_0 - $str)
$str:
        /*0000*/ 	.byte	0x53, 0x6f, 0x75, 0x20, 0x25, 0x64, 0x20, 0x65, 0x20, 0x6f, 0x6c, 0x68, 0x65, 0x69, 0x20, 0x70
        /*0010*/ 	.byte	0x61, 0x72, 0x61, 0x20, 0x25, 0x64, 0x0a, 0x74, 0x49, 0x64, 0x20, 0x3d, 0x20, 0x25, 0x64, 0x2c
        /*0020*/ 	.byte	0x20, 0x62, 0x49, 0x64, 0x20, 0x3d, 0x20, 0x25, 0x64, 0x2c, 0x20, 0x72, 0x6f, 0x75, 0x6e, 0x64
        /*0030*/ 	.byte	0x20, 0x3d, 0x20, 0x25, 0x64, 0x20, 0x0a, 0x00
.L_0:


//--------------------- .nv.shared.reserved.0     --------------------------
	.section	.nv.shared.reserved.0,"aw",@nobits
	.weak		__nv_reservedSMEM_offset_0_alias
	.size		__nv_reservedSMEM_offset_0_alias, 0, 64
	.other		__nv_reservedSMEM_offset_0_alias,@"STO_CUDA_RESERVED_SHARED STV_DEFAULT"
__nv_reservedSMEM_offset_0_alias:
	.zero		0
	.zero		64


//--------------------- .nv.constant0._Z7findMiniPiS_ --------------------------
	.section	.nv.constant0._Z7findMiniPiS_,"a",@progbits
	.sectionflags	@""
	.align	4
.nv.constant0._Z7findMiniPiS_:
	.zero		920


//--------------------- SYMBOLS --------------------------

	.type		.nv.reservedSmem.offset0,@object
	.size		.nv.reservedSmem.offset0,0x4
	.type		vprintf,@function
